//
// Generated by NVIDIA NVVM Compiler
//
// Compiler Build ID: CL-36424714
// Cuda compilation tools, release 13.0, V13.0.88
// Based on NVVM 20.0.0
//

.version 9.0
.target sm_100
.address_size 64

	// .globl	compute_distances

.visible .entry compute_distances(
	.param .u64 .ptr .align 1 compute_distances_param_0,
	.param .u64 .ptr .align 1 compute_distances_param_1,
	.param .u32 compute_distances_param_2,
	.param .f32 compute_distances_param_3
)
{
	.reg .pred 	%p<4>;
	.reg .b16 	%rs<2>;
	.reg .b32 	%r<13>;
	.reg .b32 	%f<15>;
	.reg .b64 	%rd<13>;

	ld.param.u64 	%rd1, [compute_distances_param_0];
	ld.param.u64 	%rd2, [compute_distances_param_1];
	ld.param.u32 	%r4, [compute_distances_param_2];
	ld.param.f32 	%f1, [compute_distances_param_3];
	mov.u32 	%r5, %ctaid.x;
	mov.u32 	%r6, %ntid.x;
	mov.u32 	%r7, %tid.x;
	mad.lo.s32 	%r1, %r5, %r6, %r7;
	mul.lo.s32 	%r8, %r4, %r4;
	setp.ge.s32 	%p1, %r1, %r8;
	@%p1 bra 	$L__BB0_4;
	div.s32 	%r2, %r1, %r4;
	mul.lo.s32 	%r9, %r2, %r4;
	sub.s32 	%r3, %r1, %r9;
	setp.ge.s32 	%p2, %r2, %r3;
	@%p2 bra 	$L__BB0_4;
	cvta.to.global.u64 	%rd3, %rd1;
	mul.lo.s32 	%r10, %r2, 3;
	mul.wide.s32 	%rd4, %r10, 4;
	add.s64 	%rd5, %rd3, %rd4;
	ld.global.f32 	%f2, [%rd5];
	mul.lo.s32 	%r11, %r3, 3;
	mul.wide.s32 	%rd6, %r11, 4;
	add.s64 	%rd7, %rd3, %rd6;
	ld.global.f32 	%f3, [%rd7];
	sub.f32 	%f4, %f2, %f3;
	ld.global.f32 	%f5, [%rd5+4];
	ld.global.f32 	%f6, [%rd7+4];
	sub.f32 	%f7, %f5, %f6;
	ld.global.f32 	%f8, [%rd5+8];
	ld.global.f32 	%f9, [%rd7+8];
	sub.f32 	%f10, %f8, %f9;
	mul.f32 	%f11, %f7, %f7;
	fma.rn.f32 	%f12, %f4, %f4, %f11;
	fma.rn.f32 	%f13, %f10, %f10, %f12;
	mul.f32 	%f14, %f1, %f1;
	setp.gtu.f32 	%p3, %f13, %f14;
	@%p3 bra 	$L__BB0_4;
	cvta.to.global.u64 	%rd8, %rd2;
	cvt.s64.s32 	%rd9, %r1;
	add.s64 	%rd10, %rd8, %rd9;
	mov.b16 	%rs1, 1;
	st.global.u8 	[%rd10], %rs1;
	mad.lo.s32 	%r12, %r3, %r4, %r2;
	cvt.s64.s32 	%rd11, %r12;
	add.s64 	%rd12, %rd8, %rd11;
	st.global.u8 	[%rd12], %rs1;
$L__BB0_4:
	ret;

}


// ===== COMPILED SASS (sm_100) =====

	.target	sm_100

	.elftype	@"ET_EXEC"


//--------------------- .note.nv.tkinfo           --------------------------
	.section	.note.nv.tkinfo,"",@"SHT_NOTE"
	.sectionflags	@"SHF_NOTE_NV_TKINFO"
	.tkinfo
        /*0018*/ 	.word	0x00000002
        /*0030*/ 	.string	""
        /*0030*/ 	.string	"ptxas"
        /*0030*/ 	.string	"Cuda compilation tools, release 13.0, V13.0.88"
        /*0030*/ 	.string	"Build cuda_13.0.r13.0/compiler.36424714_0"
        /*0030*/ 	.string	"-arch sm_100 -m 64 "



//--------------------- .note.nv.cuinfo           --------------------------
	.section	.note.nv.cuinfo,"",@"SHT_NOTE"
	.sectionflags	@"SHF_NOTE_NV_CUINFO"
        /*0018*/ 	.short	0x0002
        /*001a*/ 	.short	0x0064
        /*001c*/ 	.short	0x0082
	.zero		2


//--------------------- .nv.info                  --------------------------
	.section	.nv.info,"",@"SHT_CUDA_INFO"
	.align	4


	//----- nvinfo : EIATTR_REGCOUNT
	.align		4
        /*0000*/ 	.byte	0x04, 0x2f
        /*0002*/ 	.short	(.L_1 - .L_0)
	.align		4
.L_0:
        /*0004*/ 	.word	index@(compute_distances)
        /*0008*/ 	.word	0x00000012


	//----- nvinfo : EIATTR_FRAME_SIZE
	.align		4
.L_1:
        /*000c*/ 	.byte	0x04, 0x11
        /*000e*/ 	.short	(.L_3 - .L_2)
	.align		4
.L_2:
        /*0010*/ 	.word	index@(compute_distances)
        /*0014*/ 	.word	0x00000000


	//----- nvinfo : EIATTR_MIN_STACK_SIZE
	.align		4
.L_3:
        /*0018*/ 	.byte	0x04, 0x12
        /*001a*/ 	.short	(.L_5 - .L_4)
	.align		4
.L_4:
        /*001c*/ 	.word	index@(compute_distances)
        /*0020*/ 	.word	0x00000000
.L_5:


//--------------------- .nv.compat                --------------------------
	.section	.nv.compat,"",@"SHT_CUDA_COMPAT_INFO"
	.align	4
        /*0000*/ 	.byte	0x02, 0x09, 0x00, 0x00, 0x02, 0x02, 0x01, 0x00, 0x02, 0x05, 0x05, 0x00, 0x03, 0x07, 0x01, 0x01
        /*0010*/ 	.byte	0x02, 0x03, 0x00, 0x00, 0x02, 0x06, 0x01, 0x00, 0x04, 0x0b, 0x08, 0x00, 0x09, 0x00, 0x00, 0x00
        /*0020*/ 	.byte	0x00, 0x00, 0x00, 0x00


//--------------------- .nv.info.compute_distances --------------------------
	.section	.nv.info.compute_distances,"",@"SHT_CUDA_INFO"
	.sectionflags	@""
	.align	4


	//----- nvinfo : EIATTR_CUDA_API_VERSION
	.align		4
        /*0000*/ 	.byte	0x04, 0x37
        /*0002*/ 	.short	(.L_7 - .L_6)
.L_6:
        /*0004*/ 	.word	0x00000082


	//----- nvinfo : EIATTR_KPARAM_INFO
	.align		4
.L_7:
        /*0008*/ 	.byte	0x04, 0x17
        /*000a*/ 	.short	(.L_9 - .L_8)
.L_8:
        /*000c*/ 	.word	0x00000000
        /*0010*/ 	.short	0x0003
        /*0012*/ 	.short	0x0014
        /*0014*/ 	.byte	0x00, 0xf0, 0x11, 0x00


	//----- nvinfo : EIATTR_KPARAM_INFO
	.align		4
.L_9:
        /*0018*/ 	.byte	0x04, 0x17
        /*001a*/ 	.short	(.L_11 - .L_10)
.L_10:
        /*001c*/ 	.word	0x00000000
        /*0020*/ 	.short	0x0002
        /*0022*/ 	.short	0x0010
        /*0024*/ 	.byte	0x00, 0xf0, 0x11, 0x00


	//----- nvinfo : EIATTR_KPARAM_INFO
	.align		4
.L_11:
        /*0028*/ 	.byte	0x04, 0x17
        /*002a*/ 	.short	(.L_13 - .L_12)
.L_12:
        /*002c*/ 	.word	0x00000000
        /*0030*/ 	.short	0x0001
        /*0032*/ 	.short	0x0008
        /*0034*/ 	.byte	0x00, 0xf5, 0x21, 0x00


	//----- nvinfo : EIATTR_KPARAM_INFO
	.align		4
.L_13:
        /*0038*/ 	.byte	0x04, 0x17
        /*003a*/ 	.short	(.L_15 - .L_14)
.L_14:
        /*003c*/ 	.word	0x00000000
        /*0040*/ 	.short	0x0000
        /*0042*/ 	.short	0x0000
        /*0044*/ 	.byte	0x00, 0xf5, 0x21, 0x00


	//----- nvinfo : EIATTR_SPARSE_MMA_MASK
	.align		4
.L_15:
        /*0048*/ 	.byte	0x03, 0x50
        /*004a*/ 	.short	0x0000


	//----- nvinfo : EIATTR_MAXREG_COUNT
	.align		4
        /*004c*/ 	.byte	0x03, 0x1b
        /*004e*/ 	.short	0x00ff


	//----- nvinfo : EIATTR_MERCURY_ISA_VERSION
	.align		4
        /*0050*/ 	.byte	0x03, 0x5f
        /*0052*/ 	.short	0x0101


	//----- nvinfo : EIATTR_VRC_CTA_INIT_COUNT
	.align		4
        /*0054*/ 	.byte	0x02, 0x4a
	.zero		1
	.zero		1


	//----- nvinfo : EIATTR_EXIT_INSTR_OFFSETS
	.align		4
        /*0058*/ 	.byte	0x04, 0x1c
        /*005a*/ 	.short	(.L_17 - .L_16)


	//   ....[0]....
.L_16:
        /*005c*/ 	.word	0x00000080


	//   ....[1]....
        /*0060*/ 	.word	0x00000240


	//   ....[2]....
        /*0064*/ 	.word	0x000003a0


	//   ....[3]....
        /*0068*/ 	.word	0x00000450


	//----- nvinfo : EIATTR_CBANK_PARAM_SIZE
	.align		4
.L_17:
        /*006c*/ 	.byte	0x03, 0x19
        /*006e*/ 	.short	0x0018


	//----- nvinfo : EIATTR_PARAM_CBANK
	.align		4
        /*0070*/ 	.byte	0x04, 0x0a
        /*0072*/ 	.short	(.L_19 - .L_18)
	.align		4
.L_18:
        /*0074*/ 	.word	index@(.nv.constant0.compute_distances)
        /*0078*/ 	.short	0x0380
        /*007a*/ 	.short	0x0018


	//----- nvinfo : EIATTR_SW_WAR
	.align		4
.L_19:
        /*007c*/ 	.byte	0x04, 0x36
        /*007e*/ 	.short	(.L_21 - .L_20)
.L_20:
        /*0080*/ 	.word	0x00000008
.L_21:


//--------------------- .nv.callgraph             --------------------------
	.section	.nv.callgraph,"",@"SHT_CUDA_CALLGRAPH"
	.align	4
	.sectionentsize	8
	.align		4
        /*0000*/ 	.word	0x00000000
	.align		4
        /*0004*/ 	.word	0xffffffff
	.align		4
        /*0008*/ 	.word	0x00000000
	.align		4
        /*000c*/ 	.word	0xfffffffe
	.align		4
        /*0010*/ 	.word	0x00000000
	.align		4
        /*0014*/ 	.word	0xfffffffd
	.align		4
        /*0018*/ 	.word	0x00000000
	.align		4
        /*001c*/ 	.word	0xfffffffc


//--------------------- .text.compute_distances   --------------------------
	.section	.text.compute_distances,"ax",@progbits
	.align	128
        .global         compute_distances
        .type           compute_distances,@function
        .size           compute_distances,(.L_x_1 - compute_distances)
        .other          compute_distances,@"STO_CUDA_ENTRY STV_DEFAULT"
compute_distances:
.text.compute_distances:
[----:B------:R-:W-:Y:S01]  /*0000*/  LDC R1, c[0x0][0x37c] ;  /* 0x0000df00ff017b82 */ /* 0x000fe20000000800 */
[----:B------:R-:W0:Y:S07]  /*0010*/  S2R R5, SR_TID.X ;  /* 0x0000000000057919 */ /* 0x000e2e0000002100 */
[----:B------:R-:W0:Y:S08]  /*0020*/  S2UR UR4, SR_CTAID.X ;  /* 0x00000000000479c3 */ /* 0x000e300000002500 */
[----:B------:R-:W0:Y:S08]  /*0030*/  LDC R0, c[0x0][0x360] ;  /* 0x0000d800ff007b82 */ /* 0x000e300000000800 */
[----:B------:R-:W1:Y:S01]  /*0040*/  LDC R3, c[0x0][0x390] ;  /* 0x0000e400ff037b82 */ /* 0x000e620000000800 */
[----:B0-----:R-:W-:-:S02]  /*0050*/  IMAD R0, R0, UR4, R5 ;  /* 0x0000000400007c24 */ /* 0x001fc4000f8e0205 */
[----:B-1----:R-:W-:-:S05]  /*0060*/  IMAD R5, R3, R3, RZ ;  /* 0x0000000303057224 */ /* 0x002fca00078e02ff */
[----:B------:R-:W-:-:S13]  /*0070*/  ISETP.GE.AND P0, PT, R0, R5, PT ;  /* 0x000000050000720c */ /* 0x000fda0003f06270 */
[----:B------:R-:W-:Y:S05]  /*0080*/  @P0 EXIT ;  /* 0x000000000000094d */ /* 0x000fea0003800000 */
[----:B------:R-:W-:-:S04]  /*0090*/  IABS R7, R3 ;  /* 0x0000000300077213 */ /* 0x000fc80000000000 */
[----:B------:R-:W0:Y:S08]  /*00a0*/  I2F.RP R2, R7 ;  /* 0x0000000700027306 */ /* 0x000e300000209400 */
[----:B0-----:R-:W0:Y:S02]  /*00b0*/  MUFU.RCP R2, R2 ;  /* 0x0000000200027308 */ /* 0x001e240000001000 */
[----:B0-----:R-:W-:-:S06]  /*00c0*/  IADD3 R4, PT, PT, R2, 0xffffffe, RZ ;  /* 0x0ffffffe02047810 */ /* 0x001fcc0007ffe0ff */
[----:B------:R0:W1:Y:S02]  /*00d0*/  F2I.FTZ.U32.TRUNC.NTZ R5, R4 ;  /* 0x0000000400057305 */ /* 0x000064000021f000 */
[----:B0-----:R-:W-:Y:S02]  /*00e0*/  HFMA2 R4, -RZ, RZ, 0, 0 ;  /* 0x00000000ff047431 */ /* 0x001fe400000001ff */
[----:B-1----:R-:W-:-:S04]  /*00f0*/  IMAD.MOV R6, RZ, RZ, -R5 ;  /* 0x000000ffff067224 */ /* 0x002fc800078e0a05 */
[----:B------:R-:W-:Y:S01]  /*0100*/  IMAD R9, R6, R7, RZ ;  /* 0x0000000706097224 */ /* 0x000fe200078e02ff */
[----:B------:R-:W-:-:S03]  /*0110*/  IABS R6, R0 ;  /* 0x0000000000067213 */ /* 0x000fc60000000000 */
[----:B------:R-:W-:-:S06]  /*0120*/  IMAD.HI.U32 R5, R5, R9, R4 ;  /* 0x0000000905057227 */ /* 0x000fcc00078e0004 */
[----:B------:R-:W-:-:S04]  /*0130*/  IMAD.HI.U32 R5, R5, R6, RZ ;  /* 0x0000000605057227 */ /* 0x000fc800078e00ff */
[----:B------:R-:W-:-:S04]  /*0140*/  IMAD.MOV R2, RZ, RZ, -R5 ;  /* 0x000000ffff027224 */ /* 0x000fc800078e0a05 */
[----:B------:R-:W-:-:S05]  /*0150*/  IMAD R2, R7, R2, R6 ;  /* 0x0000000207027224 */ /* 0x000fca00078e0206 */
[----:B------:R-:W-:-:S13]  /*0160*/  ISETP.GT.U32.AND P2, PT, R7, R2, PT ;  /* 0x000000020700720c */ /* 0x000fda0003f44070 */
[-C--:B------:R-:W-:Y:S01]  /*0170*/  @!P2 IADD3 R2, PT, PT, R2, -R7.reuse, RZ ;  /* 0x800000070202a210 */ /* 0x080fe20007ffe0ff */
[----:B------:R-:W-:Y:S01]  /*0180*/  @!P2 VIADD R5, R5, 0x1 ;  /* 0x000000010505a836 */ /* 0x000fe20000000000 */
[----:B------:R-:W-:Y:S02]  /*0190*/  ISETP.NE.AND P2, PT, R3, RZ, PT ;  /* 0x000000ff0300720c */ /* 0x000fe40003f45270 */
[----:B------:R-:W-:Y:S02]  /*01a0*/  ISETP.GE.U32.AND P0, PT, R2, R7, PT ;  /* 0x000000070200720c */ /* 0x000fe40003f06070 */
[----:B------:R-:W-:-:S04]  /*01b0*/  LOP3.LUT R2, R0, R3, RZ, 0x3c, !PT ;  /* 0x0000000300027212 */ /* 0x000fc800078e3cff */
[----:B------:R-:W-:-:S07]  /*01c0*/  ISETP.GE.AND P1, PT, R2, RZ, PT ;  /* 0x000000ff0200720c */ /* 0x000fce0003f26270 */
[----:B------:R-:W-:-:S04]  /*01d0*/  @P0 IADD3 R5, PT, PT, R5, 0x1, RZ ;  /* 0x0000000105050810 */ /* 0x000fc80007ffe0ff */
[----:B------:R-:W-:-:S05]  /*01e0*/  MOV R14, R5 ;  /* 0x00000005000e7202 */ /* 0x000fca0000000f00 */
[----:B------:R-:W-:Y:S01]  /*01f0*/  @!P1 IMAD.MOV R14, RZ, RZ, -R14 ;  /* 0x000000ffff0e9224 */ /* 0x000fe200078e0a0e */
[----:B------:R-:W-:-:S04]  /*0200*/  @!P2 LOP3.LUT R14, RZ, R3, RZ, 0x33, !PT ;  /* 0x00000003ff0ea212 */ /* 0x000fc800078e33ff */
[----:B------:R-:W-:-:S05]  /*0210*/  IADD3 R2, PT, PT, -R14, RZ, RZ ;  /* 0x000000ff0e027210 */ /* 0x000fca0007ffe1ff */
[----:B------:R-:W-:-:S05]  /*0220*/  IMAD R15, R3, R2, R0 ;  /* 0x00000002030f7224 */ /* 0x000fca00078e0200 */
[----:B------:R-:W-:-:S13]  /*0230*/  ISETP.GE.AND P0, PT, R14, R15, PT ;  /* 0x0000000f0e00720c */ /* 0x000fda0003f06270 */
[----:B------:R-:W-:Y:S05]  /*0240*/  @P0 EXIT ;  /* 0x000000000000094d */ /* 0x000fea0003800000 */
[----:B------:R-:W0:Y:S01]  /*0250*/  LDC.64 R6, c[0x0][0x380] ;  /* 0x0000e000ff067b82 */ /* 0x000e220000000a00 */
[----:B------:R-:W1:Y:S01]  /*0260*/  LDCU.64 UR4, c[0x0][0x358] ;  /* 0x00006b00ff0477ac */ /* 0x000e620008000a00 */
[----:B------:R-:W-:Y:S02]  /*0270*/  IMAD R5, R14, 0x3, RZ ;  /* 0x000000030e057824 */ /* 0x000fe400078e02ff */
[----:B------:R-:W-:-:S04]  /*0280*/  IMAD R9, R15, 0x3, RZ ;  /* 0x000000030f097824 */ /* 0x000fc800078e02ff */
[----:B------:R-:W2:Y:S01]  /*0290*/  LDC R12, c[0x0][0x394] ;  /* 0x0000e500ff0c7b82 */ /* 0x000ea20000000800 */
[----:B0-----:R-:W-:-:S04]  /*02a0*/  IMAD.WIDE R4, R5, 0x4, R6 ;  /* 0x0000000405047825 */ /* 0x001fc800078e0206 */
[----:B------:R-:W-:Y:S01]  /*02b0*/  IMAD.WIDE R6, R9, 0x4, R6 ;  /* 0x0000000409067825 */ /* 0x000fe200078e0206 */
[----:B-1----:R-:W3:Y:S04]  /*02c0*/  LDG.E R8, desc[UR4][R4.64+0x4] ;  /* 0x0000040404087981 */ /* 0x002ee8000c1e1900 */
[----:B------:R-:W3:Y:S04]  /*02d0*/  LDG.E R11, desc[UR4][R6.64+0x4] ;  /* 0x00000404060b7981 */ /* 0x000ee8000c1e1900 */
[----:B------:R-:W4:Y:S04]  /*02e0*/  LDG.E R2, desc[UR4][R4.64] ;  /* 0x0000000404027981 */ /* 0x000f28000c1e1900 */
[----:B------:R-:W4:Y:S04]  /*02f0*/  LDG.E R9, desc[UR4][R6.64] ;  /* 0x0000000406097981 */ /* 0x000f28000c1e1900 */
[----:B------:R-:W5:Y:S04]  /*0300*/  LDG.E R10, desc[UR4][R4.64+0x8] ;  /* 0x00000804040a7981 */ /* 0x000f68000c1e1900 */
[----:B------:R-:W5:Y:S01]  /*0310*/  LDG.E R13, desc[UR4][R6.64+0x8] ;  /* 0x00000804060d7981 */ /* 0x000f62000c1e1900 */
[----:B---3--:R-:W-:Y:S01]  /*0320*/  FADD R8, R8, -R11 ;  /* 0x8000000b08087221 */ /* 0x008fe20000000000 */
[----:B----4-:R-:W-:-:S03]  /*0330*/  FADD R2, R2, -R9 ;  /* 0x8000000902027221 */ /* 0x010fc60000000000 */
[----:B------:R-:W-:-:S04]  /*0340*/  FMUL R9, R8, R8 ;  /* 0x0000000808097220 */ /* 0x000fc80000400000 */
[----:B------:R-:W-:Y:S01]  /*0350*/  FFMA R9, R2, R2, R9 ;  /* 0x0000000202097223 */ /* 0x000fe20000000009 */
[----:B--2---:R-:W-:Y:S01]  /*0360*/  FMUL R2, R12, R12 ;  /* 0x0000000c0c027220 */ /* 0x004fe20000400000 */
[----:B-----5:R-:W-:-:S04]  /*0370*/  FADD R10, R10, -R13 ;  /* 0x8000000d0a0a7221 */ /* 0x020fc80000000000 */
[----:B------:R-:W-:-:S05]  /*0380*/  FFMA R9, R10, R10, R9 ;  /* 0x0000000a0a097223 */ /* 0x000fca0000000009 */
[----:B------:R-:W-:-:S13]  /*0390*/  FSETP.GTU.AND P0, PT, R9, R2, PT ;  /* 0x000000020900720b */ /* 0x000fda0003f0c000 */
[----:B------:R-:W-:Y:S05]  /*03a0*/  @P0 EXIT ;  /* 0x000000000000094d */ /* 0x000fea0003800000 */
[----:B------:R-:W0:Y:S01]  /*03b0*/  LDCU.64 UR6, c[0x0][0x388] ;  /* 0x00007100ff0677ac */ /* 0x000e220008000a00 */
[----:B------:R-:W-:Y:S02]  /*03c0*/  HFMA2 R6, -RZ, RZ, 0, 5.9604644775390625e-08 ;  /* 0x00000001ff067431 */ /* 0x000fe400000001ff */
[----:B------:R-:W-:Y:S01]  /*03d0*/  IMAD R5, R15, R3, R14 ;  /* 0x000000030f057224 */ /* 0x000fe200078e020e */
[----:B0-----:R-:W-:-:S04]  /*03e0*/  IADD3 R2, P0, PT, R0, UR6, RZ ;  /* 0x0000000600027c10 */ /* 0x001fc8000ff1e0ff */
[C---:B------:R-:W-:Y:S02]  /*03f0*/  IADD3 R4, P1, PT, R5.reuse, UR6, RZ ;  /* 0x0000000605047c10 */ /* 0x040fe4000ff3e0ff */
[----:B------:R-:W-:Y:S02]  /*0400*/  LEA.HI.X.SX32 R3, R0, UR7, 0x1, P0 ;  /* 0x0000000700037c11 */ /* 0x000fe400080f0eff */
[----:B------:R-:W-:Y:S02]  /*0410*/  PRMT R0, R6, 0x7610, R0 ;  /* 0x0000761006007816 */ /* 0x000fe40000000000 */
[----:B------:R-:W-:-:S03]  /*0420*/  LEA.HI.X.SX32 R5, R5, UR7, 0x1, P1 ;  /* 0x0000000705057c11 */ /* 0x000fc600088f0eff */
[----:B------:R-:W-:Y:S04]  /*0430*/  STG.E.U8 desc[UR4][R2.64], R0 ;  /* 0x0000000002007986 */ /* 0x000fe8000c101104 */
[----:B------:R-:W-:Y:S01]  /*0440*/  STG.E.U8 desc[UR4][R4.64], R0 ;  /* 0x0000000004007986 */ /* 0x000fe2000c101104 */
[----:B------:R-:W-:Y:S05]  /*0450*/  EXIT ;  /* 0x000000000000794d */ /* 0x000fea0003800000 */
.L_x_0:
[----:B------:R-:W-:-:S00]  /*0460*/  BRA `(.L_x_0) ;  /* 0xfffffffc00fc7947 */ /* 0x000fc0000383ffff */
[----:B------:R-:W-:-:S00]  /*0470*/  NOP ;  /* 0x0000000000007918 */ /* 0x000fc00000000000 */
        /* <DEDUP_REMOVED lines=8> */
.L_x_1:


//--------------------- .nv.shared.reserved.0     --------------------------
	.section	.nv.shared.reserved.0,"aw",@nobits
	.weak		__nv_reservedSMEM_offset_0_alias
	.size		__nv_reservedSMEM_offset_0_alias, 0, 64
	.other		__nv_reservedSMEM_offset_0_alias,@"STO_CUDA_RESERVED_SHARED STV_DEFAULT"
__nv_reservedSMEM_offset_0_alias:
	.zero		0
	.zero		64


//--------------------- .nv.constant0.compute_distances --------------------------
	.section	.nv.constant0.compute_distances,"a",@progbits
	.sectionflags	@""
	.align	4
.nv.constant0.compute_distances:
	.zero		920


//--------------------- SYMBOLS --------------------------

	.type		.nv.reservedSmem.offset0,@object
	.size		.nv.reservedSmem.offset0,0x4
